//
// Generated by NVIDIA NVVM Compiler
//
// Compiler Build ID: CL-36424714
// Cuda compilation tools, release 13.0, V13.0.88
// Based on NVVM 20.0.0
//

.version 9.0
.target sm_100
.address_size 64

	// .globl	_Z10simpleTesti

.visible .entry _Z10simpleTesti(
	.param .u32 _Z10simpleTesti_param_0
)
{


	ret;

}


// ===== COMPILED SASS (sm_100) =====

	.target	sm_100

	.elftype	@"ET_EXEC"


//--------------------- .note.nv.tkinfo           --------------------------
	.section	.note.nv.tkinfo,"",@"SHT_NOTE"
	.sectionflags	@"SHF_NOTE_NV_TKINFO"
	.tkinfo
        /*0018*/ 	.word	0x00000002
        /*0030*/ 	.string	""
        /*0030*/ 	.string	"ptxas"
        /*0030*/ 	.string	"Cuda compilation tools, release 13.0, V13.0.88"
        /*0030*/ 	.string	"Build cuda_13.0.r13.0/compiler.36424714_0"
        /*0030*/ 	.string	"-arch sm_100 -m 64 "



//--------------------- .note.nv.cuinfo           --------------------------
	.section	.note.nv.cuinfo,"",@"SHT_NOTE"
	.sectionflags	@"SHF_NOTE_NV_CUINFO"
        /*0018*/ 	.short	0x0002
        /*001a*/ 	.short	0x0064
        /*001c*/ 	.short	0x0082
	.zero		2


//--------------------- .nv.info                  --------------------------
	.section	.nv.info,"",@"SHT_CUDA_INFO"
	.align	4


	//----- nvinfo : EIATTR_REGCOUNT
	.align		4
        /*0000*/ 	.byte	0x04, 0x2f
        /*0002*/ 	.short	(.L_1 - .L_0)
	.align		4
.L_0:
        /*0004*/ 	.word	index@(_Z10simpleTesti)
        /*0008*/ 	.word	0x00000004


	//----- nvinfo : EIATTR_FRAME_SIZE
	.align		4
.L_1:
        /*000c*/ 	.byte	0x04, 0x11
        /*000e*/ 	.short	(.L_3 - .L_2)
	.align		4
.L_2:
        /*0010*/ 	.word	index@(_Z10simpleTesti)
        /*0014*/ 	.word	0x00000000


	//----- nvinfo : EIATTR_MIN_STACK_SIZE
	.align		4
.L_3:
        /*0018*/ 	.byte	0x04, 0x12
        /*001a*/ 	.short	(.L_5 - .L_4)
	.align		4
.L_4:
        /*001c*/ 	.word	index@(_Z10simpleTesti)
        /*0020*/ 	.word	0x00000000
.L_5:


//--------------------- .nv.compat                --------------------------
	.section	.nv.compat,"",@"SHT_CUDA_COMPAT_INFO"
	.align	4
        /*0000*/ 	.byte	0x02, 0x09, 0x00, 0x00, 0x02, 0x02, 0x01, 0x00, 0x02, 0x05, 0x05, 0x00, 0x03, 0x07, 0x01, 0x01
        /*0010*/ 	.byte	0x02, 0x03, 0x00, 0x00, 0x02, 0x06, 0x01, 0x00, 0x04, 0x0b, 0x08, 0x00, 0x09, 0x00, 0x00, 0x00
        /*0020*/ 	.byte	0x00, 0x00, 0x00, 0x00


//--------------------- .nv.info._Z10simpleTesti  --------------------------
	.section	.nv.info._Z10simpleTesti,"",@"SHT_CUDA_INFO"
	.sectionflags	@""
	.align	4


	//----- nvinfo : EIATTR_CUDA_API_VERSION
	.align		4
        /*0000*/ 	.byte	0x04, 0x37
        /*0002*/ 	.short	(.L_7 - .L_6)
.L_6:
        /*0004*/ 	.word	0x00000082


	//----- nvinfo : EIATTR_KPARAM_INFO
	.align		4
.L_7:
        /*0008*/ 	.byte	0x04, 0x17
        /*000a*/ 	.short	(.L_9 - .L_8)
.L_8:
        /*000c*/ 	.word	0x00000000
        /*0010*/ 	.short	0x0000
        /*0012*/ 	.short	0x0000
        /*0014*/ 	.byte	0x00, 0xf0, 0x11, 0x00


	//----- nvinfo : EIATTR_SPARSE_MMA_MASK
	.align		4
.L_9:
        /*0018*/ 	.byte	0x03, 0x50
        /*001a*/ 	.short	0x0000


	//----- nvinfo : EIATTR_MAXREG_COUNT
	.align		4
        /*001c*/ 	.byte	0x03, 0x1b
        /*001e*/ 	.short	0x00ff


	//----- nvinfo : EIATTR_MERCURY_ISA_VERSION
	.align		4
        /*0020*/ 	.byte	0x03, 0x5f
        /*0022*/ 	.short	0x0101


	//----- nvinfo : EIATTR_VRC_CTA_INIT_COUNT
	.align		4
        /*0024*/ 	.byte	0x02, 0x4a
	.zero		1
	.zero		1


	//----- nvinfo : EIATTR_EXIT_INSTR_OFFSETS
	.align		4
        /*0028*/ 	.byte	0x04, 0x1c
        /*002a*/ 	.short	(.L_11 - .L_10)


	//   ....[0]....
.L_10:
        /*002c*/ 	.word	0x00000010


	//----- nvinfo : EIATTR_CBANK_PARAM_SIZE
	.align		4
.L_11:
        /*0030*/ 	.byte	0x03, 0x19
        /*0032*/ 	.short	0x0004


	//----- nvinfo : EIATTR_PARAM_CBANK
	.align		4
        /*0034*/ 	.byte	0x04, 0x0a
        /*0036*/ 	.short	(.L_13 - .L_12)
	.align		4
.L_12:
        /*0038*/ 	.word	index@(.nv.constant0._Z10simpleTesti)
        /*003c*/ 	.short	0x0380
        /*003e*/ 	.short	0x0004


	//----- nvinfo : EIATTR_SW_WAR
	.align		4
.L_13:
        /*0040*/ 	.byte	0x04, 0x36
        /*0042*/ 	.short	(.L_15 - .L_14)
.L_14:
        /*0044*/ 	.word	0x00000008
.L_15:


//--------------------- .nv.callgraph             --------------------------
	.section	.nv.callgraph,"",@"SHT_CUDA_CALLGRAPH"
	.align	4
	.sectionentsize	8
	.align		4
        /*0000*/ 	.word	0x00000000
	.align		4
        /*0004*/ 	.word	0xffffffff
	.align		4
        /*0008*/ 	.word	0x00000000
	.align		4
        /*000c*/ 	.word	0xfffffffe
	.align		4
        /*0010*/ 	.word	0x00000000
	.align		4
        /*0014*/ 	.word	0xfffffffd
	.align		4
        /*0018*/ 	.word	0x00000000
	.align		4
        /*001c*/ 	.word	0xfffffffc


//--------------------- .text._Z10simpleTesti     --------------------------
	.section	.text._Z10simpleTesti,"ax",@progbits
	.align	128
        .global         _Z10simpleTesti
        .type           _Z10simpleTesti,@function
        .size           _Z10simpleTesti,(.L_x_1 - _Z10simpleTesti)
        .other          _Z10simpleTesti,@"STO_CUDA_ENTRY STV_DEFAULT"
_Z10simpleTesti:
.text._Z10simpleTesti:
[----:B------:R-:W-:Y:S01]  /*0000*/  LDC R1, c[0x0][0x37c] ;  /* 0x0000df00ff017b82 */ /* 0x000fe20000000800 */
[----:B------:R-:W-:Y:S05]  /*0010*/  EXIT ;  /* 0x000000000000794d */ /* 0x000fea0003800000 */
.L_x_0:
[----:B------:R-:W-:-:S00]  /*0020*/  BRA `(.L_x_0) ;  /* 0xfffffffc00fc7947 */ /* 0x000fc0000383ffff */
[----:B------:R-:W-:-:S00]  /*0030*/  NOP ;  /* 0x0000000000007918 */ /* 0x000fc00000000000 */
        /* <DEDUP_REMOVED lines=12> */
.L_x_1:


//--------------------- .nv.shared.reserved.0     --------------------------
	.section	.nv.shared.reserved.0,"aw",@nobits
	.weak		__nv_reservedSMEM_offset_0_alias
	.size		__nv_reservedSMEM_offset_0_alias, 0, 64
	.other		__nv_reservedSMEM_offset_0_alias,@"STO_CUDA_RESERVED_SHARED STV_DEFAULT"
__nv_reservedSMEM_offset_0_alias:
	.zero		0
	.zero		64


//--------------------- .nv.constant0._Z10simpleTesti --------------------------
	.section	.nv.constant0._Z10simpleTesti,"a",@progbits
	.sectionflags	@""
	.align	4
.nv.constant0._Z10simpleTesti:
	.zero		900


//--------------------- SYMBOLS --------------------------

	.type		.nv.reservedSmem.offset0,@object
	.size		.nv.reservedSmem.offset0,0x4
